	.headerflags	@"EF_CUDA_TEXMODE_UNIFIED EF_CUDA_64BIT_ADDRESS EF_CUDA_SM86 EF_CUDA_VIRTUAL_SM(EF_CUDA_SM86)"
	.elftype	@"ET_EXEC"


//--------------------- .nv.info                  --------------------------
	.section	.nv.info,"",@"SHT_CUDA_INFO"
	.align	4


	//----- nvinfo : EIATTR_REGCOUNT
	.align		4
        /*0000*/ 	.byte	0x04, 0x2f
        /*0002*/ 	.short	(.L_1 - .L_0)
	.align		4
.L_0:
        /*0004*/ 	.word	index@(triton_poi_fused_clone_2)
        /*0008*/ 	.word	0x00000008


	//----- nvinfo : EIATTR_MIN_STACK_SIZE
	.align		4
.L_1:
        /*000c*/ 	.byte	0x04, 0x12
        /*000e*/ 	.short	(.L_3 - .L_2)
	.align		4
.L_2:
        /*0010*/ 	.word	index@(triton_poi_fused_clone_2)
        /*0014*/ 	.word	0x00000000


	//----- nvinfo : EIATTR_FRAME_SIZE
	.align		4
.L_3:
        /*0018*/ 	.byte	0x04, 0x11
        /*001a*/ 	.short	(.L_5 - .L_4)
	.align		4
.L_4:
        /*001c*/ 	.word	index@(triton_poi_fused_clone_2)
        /*0020*/ 	.word	0x00000000


	//----- nvinfo : EIATTR_MIN_STACK_SIZE
	.align		4
.L_5:
        /*0024*/ 	.byte	0x04, 0x12
        /*0026*/ 	.short	(.L_7 - .L_6)
	.align		4
.L_6:
        /*0028*/ 	.word	index@(triton_poi_fused_clone_2)
        /*002c*/ 	.word	0x00000000
.L_7:


//--------------------- .nv.info.triton_poi_fused_clone_2 --------------------------
	.section	.nv.info.triton_poi_fused_clone_2,"",@"SHT_CUDA_INFO"
	.sectionflags	@""
	.align	4


	//----- nvinfo : EIATTR_CUDA_API_VERSION
	.align		4
        /*0000*/ 	.byte	0x04, 0x37
        /*0002*/ 	.short	(.L_9 - .L_8)
.L_8:
        /*0004*/ 	.word	0x0000007c


	//----- nvinfo : EIATTR_SW2861232_WAR
	.align		4
.L_9:
        /*0008*/ 	.byte	0x01, 0x35
	.zero		2


	//----- nvinfo : EIATTR_PARAM_CBANK
	.align		4
        /*000c*/ 	.byte	0x04, 0x0a
        /*000e*/ 	.short	(.L_11 - .L_10)
	.align		4
.L_10:
        /*0010*/ 	.word	index@(.nv.constant0.triton_poi_fused_clone_2)
        /*0014*/ 	.short	0x0160
        /*0016*/ 	.short	0x0020


	//----- nvinfo : EIATTR_CBANK_PARAM_SIZE
	.align		4
.L_11:
        /*0018*/ 	.byte	0x03, 0x19
        /*001a*/ 	.short	0x0020


	//----- nvinfo : EIATTR_KPARAM_INFO
	.align		4
        /*001c*/ 	.byte	0x04, 0x17
        /*001e*/ 	.short	(.L_13 - .L_12)
.L_12:
        /*0020*/ 	.word	0x00000000
        /*0024*/ 	.short	0x0003
        /*0026*/ 	.short	0x0018
        /*0028*/ 	.byte	0x00, 0xf4, 0x21, 0x00


	//----- nvinfo : EIATTR_KPARAM_INFO
	.align		4
.L_13:
        /*002c*/ 	.byte	0x04, 0x17
        /*002e*/ 	.short	(.L_15 - .L_14)
.L_14:
        /*0030*/ 	.word	0x00000000
        /*0034*/ 	.short	0x0002
        /*0036*/ 	.short	0x0010
        /*0038*/ 	.byte	0x00, 0xf0, 0x11, 0x00


	//----- nvinfo : EIATTR_KPARAM_INFO
	.align		4
.L_15:
        /*003c*/ 	.byte	0x04, 0x17
        /*003e*/ 	.short	(.L_17 - .L_16)
.L_16:
        /*0040*/ 	.word	0x00000000
        /*0044*/ 	.short	0x0001
        /*0046*/ 	.short	0x0008
        /*0048*/ 	.byte	0x00, 0xf4, 0x21, 0x00


	//----- nvinfo : EIATTR_KPARAM_INFO
	.align		4
.L_17:
        /*004c*/ 	.byte	0x04, 0x17
        /*004e*/ 	.short	(.L_19 - .L_18)
.L_18:
        /*0050*/ 	.word	0x00000000
        /*0054*/ 	.short	0x0000
        /*0056*/ 	.short	0x0000
        /*0058*/ 	.byte	0x00, 0xf4, 0x21, 0x00


	//----- nvinfo : EIATTR_MAXREG_COUNT
	.align		4
.L_19:
        /*005c*/ 	.byte	0x03, 0x1b
        /*005e*/ 	.short	0x00ff


	//----- nvinfo : EIATTR_EXIT_INSTR_OFFSETS
	.align		4
        /*0060*/ 	.byte	0x04, 0x1c
        /*0062*/ 	.short	(.L_21 - .L_20)


	//   ....[0]....
.L_20:
        /*0064*/ 	.word	0x00000100


	//----- nvinfo : EIATTR_REQNTID
	.align		4
.L_21:
        /*0068*/ 	.byte	0x04, 0x10
        /*006a*/ 	.short	(.L_23 - .L_22)
.L_22:
        /*006c*/ 	.word	0x00000100
        /*0070*/ 	.word	0x00000001
        /*0074*/ 	.word	0x00000001
.L_23:


//--------------------- .nv.callgraph             --------------------------
	.section	.nv.callgraph,"",@"SHT_CUDA_CALLGRAPH"
	.align	4
	.sectionentsize	8
	.align		4
        /*0000*/ 	.word	0x00000000
	.align		4
        /*0004*/ 	.word	0xffffffff
	.align		4
        /*0008*/ 	.word	0x00000000
	.align		4
        /*000c*/ 	.word	0xfffffffe
	.align		4
        /*0010*/ 	.word	0x00000000
	.align		4
        /*0014*/ 	.word	0xfffffffd
	.align		4
        /*0018*/ 	.word	0x00000000
	.align		4
        /*001c*/ 	.word	0xfffffffc


//--------------------- .nv.rel.action            --------------------------
	.section	.nv.rel.action,"",@"SHT_CUDA_RELOCINFO"
	.align	8
	.sectionentsize	8
        /*0000*/ 	.byte	0x73, 0x00, 0x00, 0x00, 0x00, 0x00, 0x00, 0x00, 0x00, 0x00, 0x00, 0x11, 0x25, 0x00, 0x05, 0x36


//--------------------- .nv.constant0.triton_poi_fused_clone_2 --------------------------
	.section	.nv.constant0.triton_poi_fused_clone_2,"a",@progbits
	.sectionflags	@""
	.align	4
.nv.constant0.triton_poi_fused_clone_2:
	.zero		384


//--------------------- .text.triton_poi_fused_clone_2 --------------------------
	.section	.text.triton_poi_fused_clone_2,"ax",@progbits
	.sectioninfo	@"SHI_REGISTERS=8"
	.align	128
        .global         triton_poi_fused_clone_2
        .type           triton_poi_fused_clone_2,@function
        .size           triton_poi_fused_clone_2,(.L_x_1 - triton_poi_fused_clone_2)
        .other          triton_poi_fused_clone_2,@"STO_CUDA_ENTRY STV_DEFAULT"
triton_poi_fused_clone_2:
.text.triton_poi_fused_clone_2:
[----:B------:R-:W-:Y:S02]  /*0000*/  MOV R1, c[0x0][0x28] ;  /* 0x00000a0000017a02 */ /* 0x000fe40000000f00 */
[----:B------:R-:W0:Y:S01]  /*0010*/  S2R R0, SR_TID.X ;  /* 0x0000000000007919 */ /* 0x000e220000002100 */
[----:B------:R-:W-:Y:S01]  /*0020*/  MOV R4, 0x2 ;  /* 0x0000000200047802 */ /* 0x000fe20000000f00 */
[----:B------:R-:W-:Y:S02]  /*0030*/  ULDC.64 UR4, c[0x0][0x118] ;  /* 0x0000460000047ab9 */ /* 0x000fe40000000a00 */
[----:B------:R-:W1:Y:S01]  /*0040*/  S2R R3, SR_CTAID.X ;  /* 0x0000000000037919 */ /* 0x000e620000002500 */
[----:B0-----:R-:W-:-:S04]  /*0050*/  SHF.L.U32 R0, R0, 0x1, RZ ;  /* 0x0000000100007819 */ /* 0x001fc800000006ff */
[----:B------:R-:W-:-:S04]  /*0060*/  LOP3.LUT R0, R0, 0x1fe, RZ, 0xc0, !PT ;  /* 0x000001fe00007812 */ /* 0x000fc800078ec0ff */
[----:B-1----:R-:W-:-:S05]  /*0070*/  LEA R0, R3, R0, 0x9 ;  /* 0x0000000003007211 */ /* 0x002fca00078e48ff */
[----:B------:R-:W-:-:S05]  /*0080*/  IMAD.HI R2, R0, 0x38e38e39, RZ ;  /* 0x38e38e3900027827 */ /* 0x000fca00078e02ff */
[----:B------:R-:W-:-:S04]  /*0090*/  SHF.R.U32.HI R3, RZ, 0x1f, R2 ;  /* 0x0000001fff037819 */ /* 0x000fc80000011602 */
[----:B------:R-:W-:-:S05]  /*00a0*/  LEA.HI R3, R2, R3, RZ, 0x10 ;  /* 0x0000000302037211 */ /* 0x000fca00078f80ff */
[----:B------:R-:W-:-:S04]  /*00b0*/  IMAD R3, R3, 0x480000, R0 ;  /* 0x0048000003037824 */ /* 0x000fc800078e0200 */
[----:B------:R-:W-:-:S06]  /*00c0*/  IMAD.WIDE R2, R3, R4, c[0x0][0x160] ;  /* 0x0000580003027625 */ /* 0x000fcc00078e0204 */
[----:B------:R-:W2:Y:S01]  /*00d0*/  LDG.E R3, [R2.64] ;  /* 0x0000000402037981 */ /* 0x000ea2000c1e1900 */
[----:B------:R-:W-:-:S05]  /*00e0*/  IMAD.WIDE R4, R0, R4, c[0x0][0x168] ;  /* 0x00005a0000047625 */ /* 0x000fca00078e0204 */
[----:B--2---:R-:W-:Y:S01]  /*00f0*/  STG.E [R4.64], R3 ;  /* 0x0000000304007986 */ /* 0x004fe2000c101904 */
[----:B------:R-:W-:Y:S05]  /*0100*/  EXIT ;  /* 0x000000000000794d */ /* 0x000fea0003800000 */
.L_x_0:
[----:B------:R-:W-:-:S00]  /*0110*/  BRA `(.L_x_0) ;  /* 0xfffffff000007947 */ /* 0x000fc0000383ffff */
[----:B------:R-:W-:-:S00]  /*0120*/  NOP ;  /* 0x0000000000007918 */ /* 0x000fc00000000000 */
        /* <DEDUP_REMOVED lines=13> */
.L_x_1:
